//
// Generated by NVIDIA NVVM Compiler
//
// Compiler Build ID: CL-36424714
// Cuda compilation tools, release 13.0, V13.0.88
// Based on NVVM 20.0.0
//

.version 9.0
.target sm_100
.address_size 64

	// .globl	stride_copy

.visible .entry stride_copy(
	.param .u64 .ptr .align 1 stride_copy_param_0,
	.param .u64 .ptr .align 1 stride_copy_param_1,
	.param .u32 stride_copy_param_2,
	.param .u32 stride_copy_param_3
)
{
	.reg .pred 	%p<2>;
	.reg .b32 	%r<8>;
	.reg .b32 	%f<2>;
	.reg .b64 	%rd<8>;

	ld.param.u64 	%rd1, [stride_copy_param_0];
	ld.param.u64 	%rd2, [stride_copy_param_1];
	ld.param.u32 	%r2, [stride_copy_param_2];
	ld.param.u32 	%r3, [stride_copy_param_3];
	mov.u32 	%r4, %ctaid.x;
	mov.u32 	%r5, %ntid.x;
	mov.u32 	%r6, %tid.x;
	mad.lo.s32 	%r7, %r4, %r5, %r6;
	mul.lo.s32 	%r1, %r3, %r7;
	setp.ge.s32 	%p1, %r1, %r2;
	@%p1 bra 	$L__BB0_2;
	cvta.to.global.u64 	%rd3, %rd1;
	cvta.to.global.u64 	%rd4, %rd2;
	mul.wide.s32 	%rd5, %r1, 4;
	add.s64 	%rd6, %rd3, %rd5;
	ld.global.nc.f32 	%f1, [%rd6];
	add.s64 	%rd7, %rd4, %rd5;
	st.global.f32 	[%rd7], %f1;
$L__BB0_2:
	ret;

}


// ===== COMPILED SASS (sm_100) =====

	.target	sm_100

	.elftype	@"ET_EXEC"


//--------------------- .note.nv.tkinfo           --------------------------
	.section	.note.nv.tkinfo,"",@"SHT_NOTE"
	.sectionflags	@"SHF_NOTE_NV_TKINFO"
	.tkinfo
        /*0018*/ 	.word	0x00000002
        /*0030*/ 	.string	""
        /*0030*/ 	.string	"ptxas"
        /*0030*/ 	.string	"Cuda compilation tools, release 13.0, V13.0.88"
        /*0030*/ 	.string	"Build cuda_13.0.r13.0/compiler.36424714_0"
        /*0030*/ 	.string	"-arch sm_100 -m 64 "



//--------------------- .note.nv.cuinfo           --------------------------
	.section	.note.nv.cuinfo,"",@"SHT_NOTE"
	.sectionflags	@"SHF_NOTE_NV_CUINFO"
        /*0018*/ 	.short	0x0002
        /*001a*/ 	.short	0x0064
        /*001c*/ 	.short	0x0082
	.zero		2


//--------------------- .nv.info                  --------------------------
	.section	.nv.info,"",@"SHT_CUDA_INFO"
	.align	4


	//----- nvinfo : EIATTR_REGCOUNT
	.align		4
        /*0000*/ 	.byte	0x04, 0x2f
        /*0002*/ 	.short	(.L_1 - .L_0)
	.align		4
.L_0:
        /*0004*/ 	.word	index@(stride_copy)
        /*0008*/ 	.word	0x0000000a


	//----- nvinfo : EIATTR_FRAME_SIZE
	.align		4
.L_1:
        /*000c*/ 	.byte	0x04, 0x11
        /*000e*/ 	.short	(.L_3 - .L_2)
	.align		4
.L_2:
        /*0010*/ 	.word	index@(stride_copy)
        /*0014*/ 	.word	0x00000000


	//----- nvinfo : EIATTR_MIN_STACK_SIZE
	.align		4
.L_3:
        /*0018*/ 	.byte	0x04, 0x12
        /*001a*/ 	.short	(.L_5 - .L_4)
	.align		4
.L_4:
        /*001c*/ 	.word	index@(stride_copy)
        /*0020*/ 	.word	0x00000000
.L_5:


//--------------------- .nv.compat                --------------------------
	.section	.nv.compat,"",@"SHT_CUDA_COMPAT_INFO"
	.align	4
        /*0000*/ 	.byte	0x02, 0x09, 0x00, 0x00, 0x02, 0x02, 0x01, 0x00, 0x02, 0x05, 0x05, 0x00, 0x03, 0x07, 0x01, 0x01
        /*0010*/ 	.byte	0x02, 0x03, 0x00, 0x00, 0x02, 0x06, 0x01, 0x00, 0x04, 0x0b, 0x08, 0x00, 0x09, 0x00, 0x00, 0x00
        /*0020*/ 	.byte	0x00, 0x00, 0x00, 0x00


//--------------------- .nv.info.stride_copy      --------------------------
	.section	.nv.info.stride_copy,"",@"SHT_CUDA_INFO"
	.sectionflags	@""
	.align	4


	//----- nvinfo : EIATTR_CUDA_API_VERSION
	.align		4
        /*0000*/ 	.byte	0x04, 0x37
        /*0002*/ 	.short	(.L_7 - .L_6)
.L_6:
        /*0004*/ 	.word	0x00000082


	//----- nvinfo : EIATTR_KPARAM_INFO
	.align		4
.L_7:
        /*0008*/ 	.byte	0x04, 0x17
        /*000a*/ 	.short	(.L_9 - .L_8)
.L_8:
        /*000c*/ 	.word	0x00000000
        /*0010*/ 	.short	0x0003
        /*0012*/ 	.short	0x0014
        /*0014*/ 	.byte	0x00, 0xf0, 0x11, 0x00


	//----- nvinfo : EIATTR_KPARAM_INFO
	.align		4
.L_9:
        /*0018*/ 	.byte	0x04, 0x17
        /*001a*/ 	.short	(.L_11 - .L_10)
.L_10:
        /*001c*/ 	.word	0x00000000
        /*0020*/ 	.short	0x0002
        /*0022*/ 	.short	0x0010
        /*0024*/ 	.byte	0x00, 0xf0, 0x11, 0x00


	//----- nvinfo : EIATTR_KPARAM_INFO
	.align		4
.L_11:
        /*0028*/ 	.byte	0x04, 0x17
        /*002a*/ 	.short	(.L_13 - .L_12)
.L_12:
        /*002c*/ 	.word	0x00000000
        /*0030*/ 	.short	0x0001
        /*0032*/ 	.short	0x0008
        /*0034*/ 	.byte	0x00, 0xf5, 0x21, 0x00


	//----- nvinfo : EIATTR_KPARAM_INFO
	.align		4
.L_13:
        /*0038*/ 	.byte	0x04, 0x17
        /*003a*/ 	.short	(.L_15 - .L_14)
.L_14:
        /*003c*/ 	.word	0x00000000
        /*0040*/ 	.short	0x0000
        /*0042*/ 	.short	0x0000
        /*0044*/ 	.byte	0x00, 0xf5, 0x21, 0x00


	//----- nvinfo : EIATTR_SPARSE_MMA_MASK
	.align		4
.L_15:
        /*0048*/ 	.byte	0x03, 0x50
        /*004a*/ 	.short	0x0000


	//----- nvinfo : EIATTR_MAXREG_COUNT
	.align		4
        /*004c*/ 	.byte	0x03, 0x1b
        /*004e*/ 	.short	0x00ff


	//----- nvinfo : EIATTR_MERCURY_ISA_VERSION
	.align		4
        /*0050*/ 	.byte	0x03, 0x5f
        /*0052*/ 	.short	0x0101


	//----- nvinfo : EIATTR_VRC_CTA_INIT_COUNT
	.align		4
        /*0054*/ 	.byte	0x02, 0x4a
	.zero		1
	.zero		1


	//----- nvinfo : EIATTR_EXIT_INSTR_OFFSETS
	.align		4
        /*0058*/ 	.byte	0x04, 0x1c
        /*005a*/ 	.short	(.L_17 - .L_16)


	//   ....[0]....
.L_16:
        /*005c*/ 	.word	0x00000080


	//   ....[1]....
        /*0060*/ 	.word	0x00000100


	//----- nvinfo : EIATTR_CBANK_PARAM_SIZE
	.align		4
.L_17:
        /*0064*/ 	.byte	0x03, 0x19
        /*0066*/ 	.short	0x0018


	//----- nvinfo : EIATTR_PARAM_CBANK
	.align		4
        /*0068*/ 	.byte	0x04, 0x0a
        /*006a*/ 	.short	(.L_19 - .L_18)
	.align		4
.L_18:
        /*006c*/ 	.word	index@(.nv.constant0.stride_copy)
        /*0070*/ 	.short	0x0380
        /*0072*/ 	.short	0x0018


	//----- nvinfo : EIATTR_SW_WAR
	.align		4
.L_19:
        /*0074*/ 	.byte	0x04, 0x36
        /*0076*/ 	.short	(.L_21 - .L_20)
.L_20:
        /*0078*/ 	.word	0x00000008
.L_21:


//--------------------- .nv.callgraph             --------------------------
	.section	.nv.callgraph,"",@"SHT_CUDA_CALLGRAPH"
	.align	4
	.sectionentsize	8
	.align		4
        /*0000*/ 	.word	0x00000000
	.align		4
        /*0004*/ 	.word	0xffffffff
	.align		4
        /*0008*/ 	.word	0x00000000
	.align		4
        /*000c*/ 	.word	0xfffffffe
	.align		4
        /*0010*/ 	.word	0x00000000
	.align		4
        /*0014*/ 	.word	0xfffffffd
	.align		4
        /*0018*/ 	.word	0x00000000
	.align		4
        /*001c*/ 	.word	0xfffffffc


//--------------------- .text.stride_copy         --------------------------
	.section	.text.stride_copy,"ax",@progbits
	.align	128
        .global         stride_copy
        .type           stride_copy,@function
        .size           stride_copy,(.L_x_1 - stride_copy)
        .other          stride_copy,@"STO_CUDA_ENTRY STV_DEFAULT"
stride_copy:
.text.stride_copy:
[----:B------:R-:W-:Y:S01]  /*0000*/  LDC R1, c[0x0][0x37c] ;  /* 0x0000df00ff017b82 */ /* 0x000fe20000000800 */
[----:B------:R-:W0:Y:S07]  /*0010*/  S2R R3, SR_TID.X ;  /* 0x0000000000037919 */ /* 0x000e2e0000002100 */
[----:B------:R-:W0:Y:S01]  /*0020*/  S2UR UR4, SR_CTAID.X ;  /* 0x00000000000479c3 */ /* 0x000e220000002500 */
[----:B------:R-:W1:Y:S07]  /*0030*/  LDCU.64 UR6, c[0x0][0x390] ;  /* 0x00007200ff0677ac */ /* 0x000e6e0008000a00 */
[----:B------:R-:W0:Y:S02]  /*0040*/  LDC R0, c[0x0][0x360] ;  /* 0x0000d800ff007b82 */ /* 0x000e240000000800 */
[----:B0-----:R-:W-:-:S04]  /*0050*/  IMAD R0, R0, UR4, R3 ;  /* 0x0000000400007c24 */ /* 0x001fc8000f8e0203 */
[----:B-1----:R-:W-:-:S05]  /*0060*/  IMAD R7, R0, UR7, RZ ;  /* 0x0000000700077c24 */ /* 0x002fca000f8e02ff */
[----:B------:R-:W-:-:S13]  /*0070*/  ISETP.GE.AND P0, PT, R7, UR6, PT ;  /* 0x0000000607007c0c */ /* 0x000fda000bf06270 */
[----:B------:R-:W-:Y:S05]  /*0080*/  @P0 EXIT ;  /* 0x000000000000094d */ /* 0x000fea0003800000 */
[----:B------:R-:W0:Y:S01]  /*0090*/  LDC.64 R2, c[0x0][0x380] ;  /* 0x0000e000ff027b82 */ /* 0x000e220000000a00 */
[----:B------:R-:W1:Y:S07]  /*00a0*/  LDCU.64 UR4, c[0x0][0x358] ;  /* 0x00006b00ff0477ac */ /* 0x000e6e0008000a00 */
[----:B------:R-:W2:Y:S01]  /*00b0*/  LDC.64 R4, c[0x0][0x388] ;  /* 0x0000e200ff047b82 */ /* 0x000ea20000000a00 */
[----:B0-----:R-:W-:-:S06]  /*00c0*/  IMAD.WIDE R2, R7, 0x4, R2 ;  /* 0x0000000407027825 */ /* 0x001fcc00078e0202 */
[----:B-1----:R-:W3:Y:S01]  /*00d0*/  LDG.E.CONSTANT R3, desc[UR4][R2.64] ;  /* 0x0000000402037981 */ /* 0x002ee2000c1e9900 */
[----:B--2---:R-:W-:-:S05]  /*00e0*/  IMAD.WIDE R4, R7, 0x4, R4 ;  /* 0x0000000407047825 */ /* 0x004fca00078e0204 */
[----:B---3--:R-:W-:Y:S01]  /*00f0*/  STG.E desc[UR4][R4.64], R3 ;  /* 0x0000000304007986 */ /* 0x008fe2000c101904 */
[----:B------:R-:W-:Y:S05]  /*0100*/  EXIT ;  /* 0x000000000000794d */ /* 0x000fea0003800000 */
.L_x_0:
[----:B------:R-:W-:-:S00]  /*0110*/  BRA `(.L_x_0) ;  /* 0xfffffffc00fc7947 */ /* 0x000fc0000383ffff */
[----:B------:R-:W-:-:S00]  /*0120*/  NOP ;  /* 0x0000000000007918 */ /* 0x000fc00000000000 */
        /* <DEDUP_REMOVED lines=13> */
.L_x_1:


//--------------------- .nv.shared.reserved.0     --------------------------
	.section	.nv.shared.reserved.0,"aw",@nobits
	.weak		__nv_reservedSMEM_offset_0_alias
	.size		__nv_reservedSMEM_offset_0_alias, 0, 64
	.other		__nv_reservedSMEM_offset_0_alias,@"STO_CUDA_RESERVED_SHARED STV_DEFAULT"
__nv_reservedSMEM_offset_0_alias:
	.zero		0
	.zero		64


//--------------------- .nv.constant0.stride_copy --------------------------
	.section	.nv.constant0.stride_copy,"a",@progbits
	.sectionflags	@""
	.align	4
.nv.constant0.stride_copy:
	.zero		920


//--------------------- SYMBOLS --------------------------

	.type		.nv.reservedSmem.offset0,@object
	.size		.nv.reservedSmem.offset0,0x4
